	.headerflags	@"EF_CUDA_TEXMODE_UNIFIED EF_CUDA_64BIT_ADDRESS EF_CUDA_ACCELERATORS EF_CUDA_SM90 EF_CUDA_VIRTUAL_SM(EF_CUDA_SM90)"
	.elftype	@"ET_EXEC"


//--------------------- .nv.info                  --------------------------
	.section	.nv.info,"",@"SHT_CUDA_INFO"
	.align	4


	//----- nvinfo : EIATTR_REGCOUNT
	.align		4
        /*0000*/ 	.byte	0x04, 0x2f
        /*0002*/ 	.short	(.L_1 - .L_0)
	.align		4
.L_0:
        /*0004*/ 	.word	index@(triton_poi_fused_cat_0)
        /*0008*/ 	.word	0x0000000d


	//----- nvinfo : EIATTR_MIN_STACK_SIZE
	.align		4
.L_1:
        /*000c*/ 	.byte	0x04, 0x12
        /*000e*/ 	.short	(.L_3 - .L_2)
	.align		4
.L_2:
        /*0010*/ 	.word	index@(triton_poi_fused_cat_0)
        /*0014*/ 	.word	0x00000000


	//----- nvinfo : EIATTR_FRAME_SIZE
	.align		4
.L_3:
        /*0018*/ 	.byte	0x04, 0x11
        /*001a*/ 	.short	(.L_5 - .L_4)
	.align		4
.L_4:
        /*001c*/ 	.word	index@(triton_poi_fused_cat_0)
        /*0020*/ 	.word	0x00000000


	//----- nvinfo : EIATTR_MIN_STACK_SIZE
	.align		4
.L_5:
        /*0024*/ 	.byte	0x04, 0x12
        /*0026*/ 	.short	(.L_7 - .L_6)
	.align		4
.L_6:
        /*0028*/ 	.word	index@(triton_poi_fused_cat_0)
        /*002c*/ 	.word	0x00000000
.L_7:


//--------------------- .nv.info.triton_poi_fused_cat_0 --------------------------
	.section	.nv.info.triton_poi_fused_cat_0,"",@"SHT_CUDA_INFO"
	.sectionflags	@""
	.align	4


	//----- nvinfo : EIATTR_CUDA_API_VERSION
	.align		4
        /*0000*/ 	.byte	0x04, 0x37
        /*0002*/ 	.short	(.L_9 - .L_8)
.L_8:
        /*0004*/ 	.word	0x0000007c


	//----- nvinfo : EIATTR_KPARAM_INFO
	.align		4
.L_9:
        /*0008*/ 	.byte	0x04, 0x17
        /*000a*/ 	.short	(.L_11 - .L_10)
.L_10:
        /*000c*/ 	.word	0x00000000
        /*0010*/ 	.short	0x0003
        /*0012*/ 	.short	0x0018
        /*0014*/ 	.byte	0x00, 0xf0, 0x11, 0x00


	//----- nvinfo : EIATTR_KPARAM_INFO
	.align		4
.L_11:
        /*0018*/ 	.byte	0x04, 0x17
        /*001a*/ 	.short	(.L_13 - .L_12)
.L_12:
        /*001c*/ 	.word	0x00000000
        /*0020*/ 	.short	0x0002
        /*0022*/ 	.short	0x0010
        /*0024*/ 	.byte	0x00, 0xf4, 0x21, 0x00


	//----- nvinfo : EIATTR_KPARAM_INFO
	.align		4
.L_13:
        /*0028*/ 	.byte	0x04, 0x17
        /*002a*/ 	.short	(.L_15 - .L_14)
.L_14:
        /*002c*/ 	.word	0x00000000
        /*0030*/ 	.short	0x0001
        /*0032*/ 	.short	0x0008
        /*0034*/ 	.byte	0x00, 0xf4, 0x21, 0x00


	//----- nvinfo : EIATTR_KPARAM_INFO
	.align		4
.L_15:
        /*0038*/ 	.byte	0x04, 0x17
        /*003a*/ 	.short	(.L_17 - .L_16)
.L_16:
        /*003c*/ 	.word	0x00000000
        /*0040*/ 	.short	0x0000
        /*0042*/ 	.short	0x0000
        /*0044*/ 	.byte	0x00, 0xf4, 0x21, 0x00


	//----- nvinfo : EIATTR_SPARSE_MMA_MASK
	.align		4
.L_17:
        /*0048*/ 	.byte	0x03, 0x50
        /*004a*/ 	.short	0x0000


	//----- nvinfo : EIATTR_MAXREG_COUNT
	.align		4
        /*004c*/ 	.byte	0x03, 0x1b
        /*004e*/ 	.short	0x00ff


	//----- nvinfo : EIATTR_EXIT_INSTR_OFFSETS
	.align		4
        /*0050*/ 	.byte	0x04, 0x1c
        /*0052*/ 	.short	(.L_19 - .L_18)


	//   ....[0]....
.L_18:
        /*0054*/ 	.word	0x000002a0


	//   ....[1]....
        /*0058*/ 	.word	0x000002c0


	//----- nvinfo : EIATTR_REQNTID
	.align		4
.L_19:
        /*005c*/ 	.byte	0x04, 0x10
        /*005e*/ 	.short	(.L_21 - .L_20)
.L_20:
        /*0060*/ 	.word	0x00000080
        /*0064*/ 	.word	0x00000001
        /*0068*/ 	.word	0x00000001


	//----- nvinfo : EIATTR_CBANK_PARAM_SIZE
	.align		4
.L_21:
        /*006c*/ 	.byte	0x03, 0x19
        /*006e*/ 	.short	0x001c


	//----- nvinfo : EIATTR_PARAM_CBANK
	.align		4
        /*0070*/ 	.byte	0x04, 0x0a
        /*0072*/ 	.short	(.L_23 - .L_22)
	.align		4
.L_22:
        /*0074*/ 	.word	index@(.nv.constant0.triton_poi_fused_cat_0)
        /*0078*/ 	.short	0x0210
        /*007a*/ 	.short	0x001c


	//----- nvinfo : EIATTR_SW_WAR
	.align		4
.L_23:
        /*007c*/ 	.byte	0x04, 0x36
        /*007e*/ 	.short	(.L_25 - .L_24)
.L_24:
        /*0080*/ 	.word	0x00000008
.L_25:


//--------------------- .nv.callgraph             --------------------------
	.section	.nv.callgraph,"",@"SHT_CUDA_CALLGRAPH"
	.align	4
	.sectionentsize	8
	.align		4
        /*0000*/ 	.word	0x00000000
	.align		4
        /*0004*/ 	.word	0xffffffff
	.align		4
        /*0008*/ 	.word	0x00000000
	.align		4
        /*000c*/ 	.word	0xfffffffe
	.align		4
        /*0010*/ 	.word	0x00000000
	.align		4
        /*0014*/ 	.word	0xfffffffd
	.align		4
        /*0018*/ 	.word	0x00000000
	.align		4
        /*001c*/ 	.word	0xfffffffc


//--------------------- .text.triton_poi_fused_cat_0 --------------------------
	.section	.text.triton_poi_fused_cat_0,"ax",@progbits
	.align	128
        .global         triton_poi_fused_cat_0
        .type           triton_poi_fused_cat_0,@function
        .size           triton_poi_fused_cat_0,(.L_x_1 - triton_poi_fused_cat_0)
        .other          triton_poi_fused_cat_0,@"STO_CUDA_ENTRY STV_DEFAULT"
triton_poi_fused_cat_0:
.text.triton_poi_fused_cat_0:
[----:B------:R-:W0:Y:S02]  /*0000*/  LDC R1, c[0x0][0x28] ;  /* 0x00000a00ff017b82 */ /* 0x000e240000000800 */
[----:B------:R-:W1:Y:S01]  /*0010*/  S2R R0, SR_TID.X ;  /* 0x0000000000007919 */ /* 0x000e620000002100 */
[----:B------:R-:W-:Y:S01]  /*0020*/  ULDC.64 UR4, c[0x0][0x218] ;  /* 0x0000860000047ab9 */ /* 0x000fe20000000a00 */
[----:B------:R-:W-:Y:S01]  /*0030*/  IMAD.MOV.U32 R10, RZ, RZ, RZ ;  /* 0x000000ffff0a7224 */ /* 0x000fe200078e00ff */
[----:B------:R-:W2:Y:S01]  /*0040*/  S2R R3, SR_CTAID.X ;  /* 0x0000000000037919 */ /* 0x000ea20000002500 */
[----:B-1----:R-:W-:-:S05]  /*0050*/  LOP3.LUT R0, R0, 0x7f, RZ, 0xc0, !PT ;  /* 0x0000007f00007812 */ /* 0x002fca00078ec0ff */
[----:B--2---:R-:W-:-:S04]  /*0060*/  IMAD R0, R3, 0x80, R0 ;  /* 0x0000008003007824 */ /* 0x004fc800078e0200 */
[C---:B------:R-:W-:Y:S01]  /*0070*/  IMAD.HI R8, R0.reuse, 0x66666667, RZ ;  /* 0x6666666700087827 */ /* 0x040fe200078e02ff */
[----:B------:R-:W-:Y:S02]  /*0080*/  SHF.R.S32.HI R3, RZ, 0x1f, R0 ;  /* 0x0000001fff037819 */ /* 0x000fe40000011400 */
[----:B------:R-:W-:Y:S02]  /*0090*/  ISETP.GE.AND P0, PT, R0, 0x50, PT ;  /* 0x000000500000780c */ /* 0x000fe40003f06270 */
[----:B------:R-:W-:Y:S02]  /*00a0*/  LEA.HI R4, R3, R0, RZ, 0x2 ;  /* 0x0000000003047211 */ /* 0x000fe400078f10ff */
[----:B------:R-:W1:Y:S01]  /*00b0*/  LDC.64 R2, c[0x0][0x210] ;  /* 0x00008400ff027b82 */ /* 0x000e620000000a00 */
[----:B------:R-:W-:Y:S02]  /*00c0*/  SHF.R.U32.HI R9, RZ, 0x1f, R8 ;  /* 0x0000001fff097819 */ /* 0x000fe40000011608 */
[----:B------:R-:W-:-:S02]  /*00d0*/  SHF.R.S32.HI R5, RZ, 0x2, R4 ;  /* 0x00000002ff057819 */ /* 0x000fc40000011404 */
[----:B------:R-:W-:-:S03]  /*00e0*/  LEA.HI R9, R8, R9, RZ, 0x1d ;  /* 0x0000000908097211 */ /* 0x000fc600078fe8ff */
[----:B------:R-:W-:-:S04]  /*00f0*/  IMAD.HI R6, R5, 0x66666667, RZ ;  /* 0x6666666705067827 */ /* 0x000fc800078e02ff */
[----:B------:R-:W-:Y:S01]  /*0100*/  IMAD.SHL.U32 R9, R9, 0x10, RZ ;  /* 0x0000001009097824 */ /* 0x000fe200078e00ff */
[----:B------:R-:W-:-:S04]  /*0110*/  SHF.R.S32.HI R7, RZ, 0x1, R6 ;  /* 0x00000001ff077819 */ /* 0x000fc80000011406 */
[----:B------:R-:W-:Y:S02]  /*0120*/  LEA.HI R6, R6, R7, RZ, 0x1 ;  /* 0x0000000706067211 */ /* 0x000fe400078f08ff */
[----:B------:R-:W-:Y:S02]  /*0130*/  LOP3.LUT R7, R4, 0xfffffffc, RZ, 0xc0, !PT ;  /* 0xfffffffc04077812 */ /* 0x000fe400078ec0ff */
[----:B------:R-:W-:Y:S01]  /*0140*/  SHF.R.S32.HI R8, RZ, 0x1f, R9 ;  /* 0x0000001fff087819 */ /* 0x000fe20000011409 */
[----:B------:R-:W-:Y:S02]  /*0150*/  IMAD R6, R6, -0x5, R5 ;  /* 0xfffffffb06067824 */ /* 0x000fe400078e0205 */
[----:B------:R-:W-:Y:S02]  /*0160*/  IMAD.IADD R7, R0, 0x1, -R7 ;  /* 0x0000000100077824 */ /* 0x000fe400078e0a07 */
[C---:B------:R-:W-:Y:S01]  /*0170*/  IMAD.SHL.U32 R4, R6.reuse, 0x4, RZ ;  /* 0x0000000406047824 */ /* 0x040fe200078e00ff */
[----:B------:R-:W-:Y:S01]  /*0180*/  ISETP.GE.AND P2, PT, R6, 0x1, PT ;  /* 0x000000010600780c */ /* 0x000fe20003f46270 */
[----:B-1----:R-:W-:Y:S01]  /*0190*/  IMAD.WIDE R2, R7, 0x4, R2 ;  /* 0x0000000407027825 */ /* 0x002fe200078e0202 */
[----:B------:R-:W-:-:S02]  /*01a0*/  SHF.R.S32.HI R5, RZ, 0x1f, R7 ;  /* 0x0000001fff057819 */ /* 0x000fc40000011407 */
[----:B------:R-:W-:Y:S02]  /*01b0*/  IADD3 R9, P4, P5, R4, R7, R9 ;  /* 0x0000000704097210 */ /* 0x000fe40007d9e009 */
[----:B------:R-:W-:Y:S02]  /*01c0*/  ISETP.LT.AND P3, PT, R0, 0x50, !P2 ;  /* 0x000000500000780c */ /* 0x000fe40005761270 */
[----:B------:R-:W-:Y:S02]  /*01d0*/  SHF.R.S32.HI R4, RZ, 0x1f, R4 ;  /* 0x0000001fff047819 */ /* 0x000fe40000011404 */
[----:B------:R-:W-:Y:S02]  /*01e0*/  ISETP.GT.AND P1, PT, R6, RZ, !P0 ;  /* 0x000000ff0600720c */ /* 0x000fe40004724270 */
[----:B------:R-:W-:Y:S01]  /*01f0*/  IADD3.X R4, R4, R5, R8, P4, P5 ;  /* 0x0000000504047210 */ /* 0x000fe200027ea408 */
[----:B------:R-:W-:Y:S01]  /*0200*/  IMAD.MOV.U32 R8, RZ, RZ, RZ ;  /* 0x000000ffff087224 */ /* 0x000fe200078e00ff */
[----:B------:R-:W-:-:S04]  /*0210*/  LEA R6, P4, R9, UR4, 0x2 ;  /* 0x0000000409067c11 */ /* 0x000fc8000f8810ff */
[----:B------:R-:W-:Y:S01]  /*0220*/  LEA.HI.X R7, R9, UR5, R4, 0x2, P4 ;  /* 0x0000000509077c11 */ /* 0x000fe2000a0f1404 */
[----:B------:R-:W-:Y:S01]  /*0230*/  ULDC.64 UR4, c[0x0][0x208] ;  /* 0x0000820000047ab9 */ /* 0x000fe20000000a00 */
[----:B------:R-:W1:Y:S01]  /*0240*/  LDC.64 R4, c[0x0][0x220] ;  /* 0x00008800ff047b82 */ /* 0x000e620000000a00 */
[----:B------:R-:W2:Y:S04]  /*0250*/  @P3 LDG.E.EL R8, desc[UR4][R2.64] ;  /* 0x0000000402083981 */ /* 0x000ea8000c2e1900 */
[----:B------:R-:W3:Y:S01]  /*0260*/  @P1 LDG.E R10, desc[UR4][R6.64+-0x10] ;  /* 0xfffff004060a1981 */ /* 0x000ee2000c1e1900 */
[----:B-1----:R-:W-:Y:S01]  /*0270*/  IMAD.WIDE R4, R0, 0x4, R4 ;  /* 0x0000000400047825 */ /* 0x002fe200078e0204 */
[----:B--2---:R-:W-:Y:S02]  /*0280*/  SEL R9, R8, RZ, P3 ;  /* 0x000000ff08097207 */ /* 0x004fe40001800000 */
[----:B---3--:R-:W-:Y:S01]  /*0290*/  @P2 SEL R9, R10, RZ, P1 ;  /* 0x000000ff0a092207 */ /* 0x008fe20000800000 */
[----:B------:R-:W-:Y:S06]  /*02a0*/  @P0 EXIT ;  /* 0x000000000000094d */ /* 0x000fec0003800000 */
[----:B------:R-:W-:Y:S01]  /*02b0*/  STG.E desc[UR4][R4.64], R9 ;  /* 0x0000000904007986 */ /* 0x000fe2000c101904 */
[----:B------:R-:W-:Y:S05]  /*02c0*/  EXIT ;  /* 0x000000000000794d */ /* 0x000fea0003800000 */
.L_x_0:
[----:B------:R-:W-:-:S00]  /*02d0*/  BRA `(.L_x_0) ;  /* 0xfffffffc00fc7947 */ /* 0x000fc0000383ffff */
[----:B------:R-:W-:-:S00]  /*02e0*/  NOP ;  /* 0x0000000000007918 */ /* 0x000fc00000000000 */
        /* <DEDUP_REMOVED lines=9> */
.L_x_1:


//--------------------- .nv.constant0.triton_poi_fused_cat_0 --------------------------
	.section	.nv.constant0.triton_poi_fused_cat_0,"a",@progbits
	.sectionflags	@""
	.align	4
.nv.constant0.triton_poi_fused_cat_0:
	.zero		556
